	.headerflags	@"EF_CUDA_TEXMODE_UNIFIED EF_CUDA_64BIT_ADDRESS EF_CUDA_ACCELERATORS EF_CUDA_SM90 EF_CUDA_VIRTUAL_SM(EF_CUDA_SM90)"
	.elftype	@"ET_EXEC"


//--------------------- .nv.info                  --------------------------
	.section	.nv.info,"",@"SHT_CUDA_INFO"
	.align	4


	//----- nvinfo : EIATTR_REGCOUNT
	.align		4
        /*0000*/ 	.byte	0x04, 0x2f
        /*0002*/ 	.short	(.L_1 - .L_0)
	.align		4
.L_0:
        /*0004*/ 	.word	index@(triton_poi_fused_add_convolution_mul_neg_threshold_3)
        /*0008*/ 	.word	0x00000016


	//----- nvinfo : EIATTR_MIN_STACK_SIZE
	.align		4
.L_1:
        /*000c*/ 	.byte	0x04, 0x12
        /*000e*/ 	.short	(.L_3 - .L_2)
	.align		4
.L_2:
        /*0010*/ 	.word	index@(triton_poi_fused_add_convolution_mul_neg_threshold_3)
        /*0014*/ 	.word	0x00000000


	//----- nvinfo : EIATTR_FRAME_SIZE
	.align		4
.L_3:
        /*0018*/ 	.byte	0x04, 0x11
        /*001a*/ 	.short	(.L_5 - .L_4)
	.align		4
.L_4:
        /*001c*/ 	.word	index@(triton_poi_fused_add_convolution_mul_neg_threshold_3)
        /*0020*/ 	.word	0x00000000


	//----- nvinfo : EIATTR_MIN_STACK_SIZE
	.align		4
.L_5:
        /*0024*/ 	.byte	0x04, 0x12
        /*0026*/ 	.short	(.L_7 - .L_6)
	.align		4
.L_6:
        /*0028*/ 	.word	index@(triton_poi_fused_add_convolution_mul_neg_threshold_3)
        /*002c*/ 	.word	0x00000000
.L_7:


//--------------------- .nv.info.triton_poi_fused_add_convolution_mul_neg_threshold_3 --------------------------
	.section	.nv.info.triton_poi_fused_add_convolution_mul_neg_threshold_3,"",@"SHT_CUDA_INFO"
	.sectionflags	@""
	.align	4


	//----- nvinfo : EIATTR_CUDA_API_VERSION
	.align		4
        /*0000*/ 	.byte	0x04, 0x37
        /*0002*/ 	.short	(.L_9 - .L_8)
.L_8:
        /*0004*/ 	.word	0x0000007c


	//----- nvinfo : EIATTR_KPARAM_INFO
	.align		4
.L_9:
        /*0008*/ 	.byte	0x04, 0x17
        /*000a*/ 	.short	(.L_11 - .L_10)
.L_10:
        /*000c*/ 	.word	0x00000000
        /*0010*/ 	.short	0x0006
        /*0012*/ 	.short	0x0030
        /*0014*/ 	.byte	0x00, 0xf0, 0x11, 0x00


	//----- nvinfo : EIATTR_KPARAM_INFO
	.align		4
.L_11:
        /*0018*/ 	.byte	0x04, 0x17
        /*001a*/ 	.short	(.L_13 - .L_12)
.L_12:
        /*001c*/ 	.word	0x00000000
        /*0020*/ 	.short	0x0005
        /*0022*/ 	.short	0x0028
        /*0024*/ 	.byte	0x00, 0xf4, 0x21, 0x00


	//----- nvinfo : EIATTR_KPARAM_INFO
	.align		4
.L_13:
        /*0028*/ 	.byte	0x04, 0x17
        /*002a*/ 	.short	(.L_15 - .L_14)
.L_14:
        /*002c*/ 	.word	0x00000000
        /*0030*/ 	.short	0x0004
        /*0032*/ 	.short	0x0020
        /*0034*/ 	.byte	0x00, 0xf4, 0x21, 0x00


	//----- nvinfo : EIATTR_KPARAM_INFO
	.align		4
.L_15:
        /*0038*/ 	.byte	0x04, 0x17
        /*003a*/ 	.short	(.L_17 - .L_16)
.L_16:
        /*003c*/ 	.word	0x00000000
        /*0040*/ 	.short	0x0003
        /*0042*/ 	.short	0x0018
        /*0044*/ 	.byte	0x00, 0xf4, 0x21, 0x00


	//----- nvinfo : EIATTR_KPARAM_INFO
	.align		4
.L_17:
        /*0048*/ 	.byte	0x04, 0x17
        /*004a*/ 	.short	(.L_19 - .L_18)
.L_18:
        /*004c*/ 	.word	0x00000000
        /*0050*/ 	.short	0x0002
        /*0052*/ 	.short	0x0010
        /*0054*/ 	.byte	0x00, 0xf4, 0x21, 0x00


	//----- nvinfo : EIATTR_KPARAM_INFO
	.align		4
.L_19:
        /*0058*/ 	.byte	0x04, 0x17
        /*005a*/ 	.short	(.L_21 - .L_20)
.L_20:
        /*005c*/ 	.word	0x00000000
        /*0060*/ 	.short	0x0001
        /*0062*/ 	.short	0x0008
        /*0064*/ 	.byte	0x00, 0xf4, 0x21, 0x00


	//----- nvinfo : EIATTR_KPARAM_INFO
	.align		4
.L_21:
        /*0068*/ 	.byte	0x04, 0x17
        /*006a*/ 	.short	(.L_23 - .L_22)
.L_22:
        /*006c*/ 	.word	0x00000000
        /*0070*/ 	.short	0x0000
        /*0072*/ 	.short	0x0000
        /*0074*/ 	.byte	0x00, 0xf4, 0x21, 0x00


	//----- nvinfo : EIATTR_SPARSE_MMA_MASK
	.align		4
.L_23:
        /*0078*/ 	.byte	0x03, 0x50
        /*007a*/ 	.short	0x0000


	//----- nvinfo : EIATTR_MAXREG_COUNT
	.align		4
        /*007c*/ 	.byte	0x03, 0x1b
        /*007e*/ 	.short	0x00ff


	//----- nvinfo : EIATTR_EXIT_INSTR_OFFSETS
	.align		4
        /*0080*/ 	.byte	0x04, 0x1c
        /*0082*/ 	.short	(.L_25 - .L_24)


	//   ....[0]....
.L_24:
        /*0084*/ 	.word	0x00000380


	//   ....[1]....
        /*0088*/ 	.word	0x000003a0


	//----- nvinfo : EIATTR_REQNTID
	.align		4
.L_25:
        /*008c*/ 	.byte	0x04, 0x10
        /*008e*/ 	.short	(.L_27 - .L_26)
.L_26:
        /*0090*/ 	.word	0x00000080
        /*0094*/ 	.word	0x00000001
        /*0098*/ 	.word	0x00000001


	//----- nvinfo : EIATTR_CBANK_PARAM_SIZE
	.align		4
.L_27:
        /*009c*/ 	.byte	0x03, 0x19
        /*009e*/ 	.short	0x0034


	//----- nvinfo : EIATTR_PARAM_CBANK
	.align		4
        /*00a0*/ 	.byte	0x04, 0x0a
        /*00a2*/ 	.short	(.L_29 - .L_28)
	.align		4
.L_28:
        /*00a4*/ 	.word	index@(.nv.constant0.triton_poi_fused_add_convolution_mul_neg_threshold_3)
        /*00a8*/ 	.short	0x0210
        /*00aa*/ 	.short	0x0034


	//----- nvinfo : EIATTR_SW_WAR
	.align		4
.L_29:
        /*00ac*/ 	.byte	0x04, 0x36
        /*00ae*/ 	.short	(.L_31 - .L_30)
.L_30:
        /*00b0*/ 	.word	0x00000008
.L_31:


//--------------------- .nv.callgraph             --------------------------
	.section	.nv.callgraph,"",@"SHT_CUDA_CALLGRAPH"
	.align	4
	.sectionentsize	8
	.align		4
        /*0000*/ 	.word	0x00000000
	.align		4
        /*0004*/ 	.word	0xffffffff
	.align		4
        /*0008*/ 	.word	0x00000000
	.align		4
        /*000c*/ 	.word	0xfffffffe
	.align		4
        /*0010*/ 	.word	0x00000000
	.align		4
        /*0014*/ 	.word	0xfffffffd
	.align		4
        /*0018*/ 	.word	0x00000000
	.align		4
        /*001c*/ 	.word	0xfffffffc


//--------------------- .text.triton_poi_fused_add_convolution_mul_neg_threshold_3 --------------------------
	.section	.text.triton_poi_fused_add_convolution_mul_neg_threshold_3,"ax",@progbits
	.align	128
        .global         triton_poi_fused_add_convolution_mul_neg_threshold_3
        .type           triton_poi_fused_add_convolution_mul_neg_threshold_3,@function
        .size           triton_poi_fused_add_convolution_mul_neg_threshold_3,(.L_x_1 - triton_poi_fused_add_convolution_mul_neg_threshold_3)
        .other          triton_poi_fused_add_convolution_mul_neg_threshold_3,@"STO_CUDA_ENTRY STV_DEFAULT"
triton_poi_fused_add_convolution_mul_neg_threshold_3:
.text.triton_poi_fused_add_convolution_mul_neg_threshold_3:
[----:B------:R-:W0:Y:S02]  /*0000*/  LDC R1, c[0x0][0x28] ;  /* 0x00000a00ff017b82 */ /* 0x000e240000000800 */
[----:B------:R-:W1:Y:S01]  /*0010*/  S2R R0, SR_TID.X ;  /* 0x0000000000007919 */ /* 0x000e620000002100 */
[----:B------:R-:W2:Y:S01]  /*0020*/  LDC.64 R10, c[0x0][0x230] ;  /* 0x00008c00ff0a7b82 */ /* 0x000ea20000000a00 */
[----:B------:R-:W-:Y:S01]  /*0030*/  ULDC.64 UR4, c[0x0][0x220] ;  /* 0x0000880000047ab9 */ /* 0x000fe20000000a00 */
[----:B------:R-:W3:Y:S01]  /*0040*/  S2R R5, SR_CTAID.X ;  /* 0x0000000000057919 */ /* 0x000ee20000002500 */
[----:B------:R-:W-:Y:S01]  /*0050*/  CS2R R18, SRZ ;  /* 0x0000000000127805 */ /* 0x000fe2000001ff00 */
[----:B------:R-:W-:Y:S01]  /*0060*/  IMAD.MOV.U32 R15, RZ, RZ, RZ ;  /* 0x000000ffff0f7224 */ /* 0x000fe200078e00ff */
[----:B------:R-:W-:Y:S01]  /*0070*/  ULDC.64 UR6, c[0x0][0x218] ;  /* 0x0000860000067ab9 */ /* 0x000fe20000000a00 */
[----:B------:R-:W-:Y:S01]  /*0080*/  PRMT R17, RZ, 0x7610, R17 ;  /* 0x00007610ff117816 */ /* 0x000fe20000000011 */
[----:B-1----:R-:W-:Y:S01]  /*0090*/  IMAD.SHL.U32 R0, R0, 0x2, RZ ;  /* 0x0000000200007824 */ /* 0x002fe200078e00ff */
[----:B---3--:R-:W-:-:S04]  /*00a0*/  SHF.R.S32.HI R3, RZ, 0x17, R5 ;  /* 0x00000017ff037819 */ /* 0x008fc80000011405 */
[----:B------:R-:W-:Y:S02]  /*00b0*/  LOP3.LUT R0, R0, 0xfe, RZ, 0xc0, !PT ;  /* 0x000000fe00007812 */ /* 0x000fe400078ec0ff */
[----:B------:R-:W-:-:S03]  /*00c0*/  SGXT R3, R3, 0x1 ;  /* 0x000000010303781a */ /* 0x000fc60000000200 */
[----:B------:R-:W-:Y:S02]  /*00d0*/  IMAD R0, R5, 0x100, R0 ;  /* 0x0000010005007824 */ /* 0x000fe400078e0200 */
[----:B------:R-:W1:Y:S03]  /*00e0*/  LDC.64 R4, c[0x0][0x228] ;  /* 0x00008a00ff047b82 */ /* 0x000e660000000a00 */
[----:B------:R-:W-:Y:S02]  /*00f0*/  LEA.HI R3, R3, R0, RZ, 0x4 ;  /* 0x0000000003037211 */ /* 0x000fe400078f20ff */
[----:B------:R-:W-:Y:S02]  /*0100*/  ISETP.GE.AND P0, PT, R0, 0x100, PT ;  /* 0x000001000000780c */ /* 0x000fe40003f06270 */
[----:B------:R-:W-:-:S04]  /*0110*/  SHF.R.S32.HI R13, RZ, 0x4, R3 ;  /* 0x00000004ff0d7819 */ /* 0x000fc80000011403 */
[----:B------:R-:W-:Y:S01]  /*0120*/  LEA.HI R2, R13, R13, RZ, 0x2 ;  /* 0x0000000d0d027211 */ /* 0x000fe200078f10ff */
[----:B------:R-:W-:Y:S01]  /*0130*/  IMAD.MOV.U32 R16, RZ, RZ, RZ ;  /* 0x000000ffff107224 */ /* 0x000fe200078e00ff */
[----:B------:R-:W-:Y:S02]  /*0140*/  SHF.R.S32.HI R14, RZ, 0x1f, R13 ;  /* 0x0000001fff0e7819 */ /* 0x000fe4000001140d */
[----:B------:R-:W-:Y:S02]  /*0150*/  LOP3.LUT R2, R2, 0xfffffffc, RZ, 0xc0, !PT ;  /* 0xfffffffc02027812 */ /* 0x000fe400078ec0ff */
[----:B------:R-:W-:-:S03]  /*0160*/  IADD3 R6, P1, R13, UR4, RZ ;  /* 0x000000040d067c10 */ /* 0x000fc6000ff3e0ff */
[----:B------:R-:W-:Y:S01]  /*0170*/  IMAD.IADD R9, R13, 0x1, -R2 ;  /* 0x000000010d097824 */ /* 0x000fe200078e0a02 */
[----:B------:R-:W-:Y:S01]  /*0180*/  IADD3.X R7, R14, UR5, RZ, P1, !PT ;  /* 0x000000050e077c10 */ /* 0x000fe20008ffe4ff */
[----:B------:R-:W3:Y:S01]  /*0190*/  LDC.64 R2, c[0x0][0x210] ;  /* 0x00008400ff027b82 */ /* 0x000ee20000000a00 */
[----:B------:R-:W-:Y:S01]  /*01a0*/  ULDC.64 UR4, c[0x0][0x208] ;  /* 0x0000820000047ab9 */ /* 0x000fe20000000a00 */
[----:B--2---:R-:W-:Y:S01]  /*01b0*/  IMAD.WIDE R10, R9, 0x4, R10 ;  /* 0x00000004090a7825 */ /* 0x004fe200078e020a */
[----:B------:R-:W-:Y:S01]  /*01c0*/  IADD3 R12, P1, R13, UR6, RZ ;  /* 0x000000060d0c7c10 */ /* 0x000fe2000ff3e0ff */
[----:B------:R3:W2:Y:S02]  /*01d0*/  @!P0 LDG.E.EL.U8 R17, desc[UR4][R6.64] ;  /* 0x0000000406118981 */ /* 0x0006a4000c2e1100 */
[----:B-1----:R-:W-:Y:S02]  /*01e0*/  IMAD.WIDE R8, R13, 0x4, R4 ;  /* 0x000000040d087825 */ /* 0x002fe400078e0204 */
[----:B------:R-:W4:Y:S01]  /*01f0*/  @!P0 LDG.E.EL R18, desc[UR4][R10.64] ;  /* 0x000000040a128981 */ /* 0x000f22000c2e1900 */
[----:B------:R-:W-:-:S03]  /*0200*/  IADD3.X R13, R14, UR7, RZ, P1, !PT ;  /* 0x000000070e0d7c10 */ /* 0x000fc60008ffe4ff */
[----:B------:R1:W5:Y:S01]  /*0210*/  @!P0 LDG.E.EL R19, desc[UR4][R10.64] ;  /* 0x000000040a138981 */ /* 0x000362000c2e1900 */
[----:B------:R-:W-:-:S03]  /*0220*/  PRMT R14, RZ, 0x7610, R14 ;  /* 0x00007610ff0e7816 */ /* 0x000fc6000000000e */
[----:B------:R-:W4:Y:S04]  /*0230*/  @!P0 LDG.E.EL R15, desc[UR4][R8.64] ;  /* 0x00000004080f8981 */ /* 0x000f28000c2e1900 */
[----:B------:R-:W5:Y:S01]  /*0240*/  @!P0 LDG.E.EL R16, desc[UR4][R8.64] ;  /* 0x0000000408108981 */ /* 0x000f62000c2e1900 */
[----:B------:R-:W-:-:S03]  /*0250*/  CS2R R4, SRZ ;  /* 0x0000000000047805 */ /* 0x000fc6000001ff00 */
[----:B------:R-:W5:Y:S01]  /*0260*/  @!P0 LDG.E.EL.U8 R14, desc[UR4][R12.64] ;  /* 0x000000040c0e8981 */ /* 0x000f62000c2e1100 */
[C---:B---3--:R-:W-:Y:S02]  /*0270*/  IMAD.WIDE R6, R0.reuse, 0x4, R2 ;  /* 0x0000000400067825 */ /* 0x048fe400078e0202 */
[----:B------:R-:W3:Y:S03]  /*0280*/  LDC.64 R2, c[0x0][0x238] ;  /* 0x00008e00ff027b82 */ /* 0x000ee60000000a00 */
[----:B------:R-:W5:Y:S01]  /*0290*/  @!P0 LDG.E.64 R4, desc[UR4][R6.64] ;  /* 0x0000000406048981 */ /* 0x000f62000c1e1b00 */
[----:B-1----:R-:W-:Y:S02]  /*02a0*/  IMAD.MOV.U32 R10, RZ, RZ, 0x3e4ccccd ;  /* 0x3e4ccccdff0a7424 */ /* 0x002fe400078e00ff */
[----:B---3--:R-:W-:Y:S01]  /*02b0*/  IMAD.WIDE R2, R0, 0x4, R2 ;  /* 0x0000000400027825 */ /* 0x008fe200078e0202 */
[----:B--2---:R-:W-:-:S03]  /*02c0*/  LOP3.LUT P2, RZ, R17, 0xff, RZ, 0xc0, !PT ;  /* 0x000000ff11ff7812 */ /* 0x004fc6000784c0ff */
[----:B----4-:R-:W-:Y:S01]  /*02d0*/  FADD R15, R18, R15 ;  /* 0x0000000f120f7221 */ /* 0x010fe20000000000 */
[----:B-----5:R-:W-:-:S03]  /*02e0*/  FADD R16, R19, R16 ;  /* 0x0000001013107221 */ /* 0x020fc60000000000 */
[-C--:B------:R-:W-:Y:S01]  /*02f0*/  FFMA R15, R15, R10.reuse, 0.5 ;  /* 0x3f0000000f0f7423 */ /* 0x080fe2000000000a */
[----:B------:R-:W-:Y:S01]  /*0300*/  FFMA R16, R16, R10, 0.5 ;  /* 0x3f00000010107423 */ /* 0x000fe2000000000a */
[----:B------:R-:W-:-:S03]  /*0310*/  LOP3.LUT P1, RZ, R14, 0xff, RZ, 0xc0, !PT ;  /* 0x000000ff0eff7812 */ /* 0x000fc6000782c0ff */
[----:B------:R-:W-:Y:S02]  /*0320*/  FSEL R15, R15, 1, !P2 ;  /* 0x3f8000000f0f7808 */ /* 0x000fe40005000000 */
[----:B------:R-:W-:Y:S02]  /*0330*/  FSEL R16, R16, 1, !P2 ;  /* 0x3f80000010107808 */ /* 0x000fe40005000000 */
[----:B------:R-:W-:Y:S02]  /*0340*/  FSEL R15, R15, RZ, !P1 ;  /* 0x000000ff0f0f7208 */ /* 0x000fe40004800000 */
[----:B------:R-:W-:-:S03]  /*0350*/  FSEL R16, R16, RZ, !P1 ;  /* 0x000000ff10107208 */ /* 0x000fc60004800000 */
[----:B------:R-:W-:Y:S02]  /*0360*/  FMUL R4, R15, R4 ;  /* 0x000000040f047220 */ /* 0x000fe40000400000 */
[----:B------:R-:W-:Y:S01]  /*0370*/  FMUL R5, R16, R5 ;  /* 0x0000000510057220 */ /* 0x000fe20000400000 */
[----:B------:R-:W-:Y:S06]  /*0380*/  @P0 EXIT ;  /* 0x000000000000094d */ /* 0x000fec0003800000 */
[----:B------:R-:W-:Y:S01]  /*0390*/  STG.E.64 desc[UR4][R2.64], R4 ;  /* 0x0000000402007986 */ /* 0x000fe2000c101b04 */
[----:B------:R-:W-:Y:S05]  /*03a0*/  EXIT ;  /* 0x000000000000794d */ /* 0x000fea0003800000 */
.L_x_0:
[----:B------:R-:W-:-:S00]  /*03b0*/  BRA `(.L_x_0) ;  /* 0xfffffffc00fc7947 */ /* 0x000fc0000383ffff */
[----:B------:R-:W-:-:S00]  /*03c0*/  NOP ;  /* 0x0000000000007918 */ /* 0x000fc00000000000 */
        /* <DEDUP_REMOVED lines=11> */
.L_x_1:


//--------------------- .nv.constant0.triton_poi_fused_add_convolution_mul_neg_threshold_3 --------------------------
	.section	.nv.constant0.triton_poi_fused_add_convolution_mul_neg_threshold_3,"a",@progbits
	.sectionflags	@""
	.align	4
.nv.constant0.triton_poi_fused_add_convolution_mul_neg_threshold_3:
	.zero		580
